//
// Generated by NVIDIA NVVM Compiler
//
// Compiler Build ID: CL-36424714
// Cuda compilation tools, release 13.0, V13.0.88
// Based on NVVM 20.0.0
//

.version 9.0
.target sm_100
.address_size 64

	// .globl	_Z10bubbleSortPii

.visible .entry _Z10bubbleSortPii(
	.param .u64 .ptr .align 1 _Z10bubbleSortPii_param_0,
	.param .u32 _Z10bubbleSortPii_param_1
)
{
	.reg .pred 	%p<4>;
	.reg .b32 	%r<14>;
	.reg .b64 	%rd<5>;

	ld.param.u64 	%rd2, [_Z10bubbleSortPii_param_0];
	ld.param.u32 	%r7, [_Z10bubbleSortPii_param_1];
	mov.u32 	%r8, %ctaid.x;
	mov.u32 	%r9, %ntid.x;
	mov.u32 	%r10, %tid.x;
	mad.lo.s32 	%r1, %r8, %r9, %r10;
	setp.ge.s32 	%p1, %r1, %r7;
	@%p1 bra 	$L__BB0_5;
	cvta.to.global.u64 	%rd3, %rd2;
	mul.wide.s32 	%rd4, %r1, 4;
	add.s64 	%rd1, %rd3, %rd4;
	not.b32 	%r12, %r1;
	add.s32 	%r2, %r7, %r12;
	mov.b32 	%r13, 0;
$L__BB0_2:
	setp.eq.s32 	%p2, %r13, %r2;
	@%p2 bra 	$L__BB0_5;
	ld.global.u32 	%r4, [%rd1];
	ld.global.u32 	%r5, [%rd1+4];
	setp.le.s32 	%p3, %r4, %r5;
	@%p3 bra 	$L__BB0_5;
	st.global.u32 	[%rd1], %r5;
	st.global.u32 	[%rd1+4], %r4;
	add.s32 	%r13, %r13, 1;
	bra.uni 	$L__BB0_2;
$L__BB0_5:
	ret;

}


// ===== COMPILED SASS (sm_100) =====

	.target	sm_100

	.elftype	@"ET_EXEC"


//--------------------- .note.nv.tkinfo           --------------------------
	.section	.note.nv.tkinfo,"",@"SHT_NOTE"
	.sectionflags	@"SHF_NOTE_NV_TKINFO"
	.tkinfo
        /*0018*/ 	.word	0x00000002
        /*0030*/ 	.string	""
        /*0030*/ 	.string	"ptxas"
        /*0030*/ 	.string	"Cuda compilation tools, release 13.0, V13.0.88"
        /*0030*/ 	.string	"Build cuda_13.0.r13.0/compiler.36424714_0"
        /*0030*/ 	.string	"-arch sm_100 -m 64 "



//--------------------- .note.nv.cuinfo           --------------------------
	.section	.note.nv.cuinfo,"",@"SHT_NOTE"
	.sectionflags	@"SHF_NOTE_NV_CUINFO"
        /*0018*/ 	.short	0x0002
        /*001a*/ 	.short	0x0064
        /*001c*/ 	.short	0x0082
	.zero		2


//--------------------- .nv.info                  --------------------------
	.section	.nv.info,"",@"SHT_CUDA_INFO"
	.align	4


	//----- nvinfo : EIATTR_REGCOUNT
	.align		4
        /*0000*/ 	.byte	0x04, 0x2f
        /*0002*/ 	.short	(.L_1 - .L_0)
	.align		4
.L_0:
        /*0004*/ 	.word	index@(_Z10bubbleSortPii)
        /*0008*/ 	.word	0x0000000c


	//----- nvinfo : EIATTR_FRAME_SIZE
	.align		4
.L_1:
        /*000c*/ 	.byte	0x04, 0x11
        /*000e*/ 	.short	(.L_3 - .L_2)
	.align		4
.L_2:
        /*0010*/ 	.word	index@(_Z10bubbleSortPii)
        /*0014*/ 	.word	0x00000000


	//----- nvinfo : EIATTR_MIN_STACK_SIZE
	.align		4
.L_3:
        /*0018*/ 	.byte	0x04, 0x12
        /*001a*/ 	.short	(.L_5 - .L_4)
	.align		4
.L_4:
        /*001c*/ 	.word	index@(_Z10bubbleSortPii)
        /*0020*/ 	.word	0x00000000
.L_5:


//--------------------- .nv.compat                --------------------------
	.section	.nv.compat,"",@"SHT_CUDA_COMPAT_INFO"
	.align	4
        /*0000*/ 	.byte	0x02, 0x09, 0x00, 0x00, 0x02, 0x02, 0x01, 0x00, 0x02, 0x05, 0x05, 0x00, 0x03, 0x07, 0x01, 0x01
        /*0010*/ 	.byte	0x02, 0x03, 0x00, 0x00, 0x02, 0x06, 0x01, 0x00, 0x04, 0x0b, 0x08, 0x00, 0x09, 0x00, 0x00, 0x00
        /*0020*/ 	.byte	0x00, 0x00, 0x00, 0x00


//--------------------- .nv.info._Z10bubbleSortPii --------------------------
	.section	.nv.info._Z10bubbleSortPii,"",@"SHT_CUDA_INFO"
	.sectionflags	@""
	.align	4


	//----- nvinfo : EIATTR_CUDA_API_VERSION
	.align		4
        /*0000*/ 	.byte	0x04, 0x37
        /*0002*/ 	.short	(.L_7 - .L_6)
.L_6:
        /*0004*/ 	.word	0x00000082


	//----- nvinfo : EIATTR_KPARAM_INFO
	.align		4
.L_7:
        /*0008*/ 	.byte	0x04, 0x17
        /*000a*/ 	.short	(.L_9 - .L_8)
.L_8:
        /*000c*/ 	.word	0x00000000
        /*0010*/ 	.short	0x0001
        /*0012*/ 	.short	0x0008
        /*0014*/ 	.byte	0x00, 0xf0, 0x11, 0x00


	//----- nvinfo : EIATTR_KPARAM_INFO
	.align		4
.L_9:
        /*0018*/ 	.byte	0x04, 0x17
        /*001a*/ 	.short	(.L_11 - .L_10)
.L_10:
        /*001c*/ 	.word	0x00000000
        /*0020*/ 	.short	0x0000
        /*0022*/ 	.short	0x0000
        /*0024*/ 	.byte	0x00, 0xf5, 0x21, 0x00


	//----- nvinfo : EIATTR_SPARSE_MMA_MASK
	.align		4
.L_11:
        /*0028*/ 	.byte	0x03, 0x50
        /*002a*/ 	.short	0x0000


	//----- nvinfo : EIATTR_MAXREG_COUNT
	.align		4
        /*002c*/ 	.byte	0x03, 0x1b
        /*002e*/ 	.short	0x00ff


	//----- nvinfo : EIATTR_MERCURY_ISA_VERSION
	.align		4
        /*0030*/ 	.byte	0x03, 0x5f
        /*0032*/ 	.short	0x0101


	//----- nvinfo : EIATTR_VRC_CTA_INIT_COUNT
	.align		4
        /*0034*/ 	.byte	0x02, 0x4a
	.zero		1
	.zero		1


	//----- nvinfo : EIATTR_EXIT_INSTR_OFFSETS
	.align		4
        /*0038*/ 	.byte	0x04, 0x1c
        /*003a*/ 	.short	(.L_13 - .L_12)


	//   ....[0]....
.L_12:
        /*003c*/ 	.word	0x00000070


	//   ....[1]....
        /*0040*/ 	.word	0x000000c0


	//   ....[2]....
        /*0044*/ 	.word	0x00000170


	//   ....[3]....
        /*0048*/ 	.word	0x00000210


	//----- nvinfo : EIATTR_CRS_STACK_SIZE
	.align		4
.L_13:
        /*004c*/ 	.byte	0x04, 0x1e
        /*004e*/ 	.short	(.L_15 - .L_14)
.L_14:
        /*0050*/ 	.word	0x00000000


	//----- nvinfo : EIATTR_CBANK_PARAM_SIZE
	.align		4
.L_15:
        /*0054*/ 	.byte	0x03, 0x19
        /*0056*/ 	.short	0x000c


	//----- nvinfo : EIATTR_PARAM_CBANK
	.align		4
        /*0058*/ 	.byte	0x04, 0x0a
        /*005a*/ 	.short	(.L_17 - .L_16)
	.align		4
.L_16:
        /*005c*/ 	.word	index@(.nv.constant0._Z10bubbleSortPii)
        /*0060*/ 	.short	0x0380
        /*0062*/ 	.short	0x000c


	//----- nvinfo : EIATTR_SW_WAR
	.align		4
.L_17:
        /*0064*/ 	.byte	0x04, 0x36
        /*0066*/ 	.short	(.L_19 - .L_18)
.L_18:
        /*0068*/ 	.word	0x00000008
.L_19:


//--------------------- .nv.callgraph             --------------------------
	.section	.nv.callgraph,"",@"SHT_CUDA_CALLGRAPH"
	.align	4
	.sectionentsize	8
	.align		4
        /*0000*/ 	.word	0x00000000
	.align		4
        /*0004*/ 	.word	0xffffffff
	.align		4
        /*0008*/ 	.word	0x00000000
	.align		4
        /*000c*/ 	.word	0xfffffffe
	.align		4
        /*0010*/ 	.word	0x00000000
	.align		4
        /*0014*/ 	.word	0xfffffffd
	.align		4
        /*0018*/ 	.word	0x00000000
	.align		4
        /*001c*/ 	.word	0xfffffffc


//--------------------- .text._Z10bubbleSortPii   --------------------------
	.section	.text._Z10bubbleSortPii,"ax",@progbits
	.align	128
        .global         _Z10bubbleSortPii
        .type           _Z10bubbleSortPii,@function
        .size           _Z10bubbleSortPii,(.L_x_2 - _Z10bubbleSortPii)
        .other          _Z10bubbleSortPii,@"STO_CUDA_ENTRY STV_DEFAULT"
_Z10bubbleSortPii:
.text._Z10bubbleSortPii:
[----:B------:R-:W-:Y:S01]  /*0000*/  LDC R1, c[0x0][0x37c] ;  /* 0x0000df00ff017b82 */ /* 0x000fe20000000800 */
[----:B------:R-:W0:Y:S07]  /*0010*/  S2R R0, SR_TID.X ;  /* 0x0000000000007919 */ /* 0x000e2e0000002100 */
[----:B------:R-:W0:Y:S01]  /*0020*/  S2UR UR4, SR_CTAID.X ;  /* 0x00000000000479c3 */ /* 0x000e220000002500 */
[----:B------:R-:W1:Y:S07]  /*0030*/  LDCU UR5, c[0x0][0x388] ;  /* 0x00007100ff0577ac */ /* 0x000e6e0008000800 */
[----:B------:R-:W0:Y:S02]  /*0040*/  LDC R5, c[0x0][0x360] ;  /* 0x0000d800ff057b82 */ /* 0x000e240000000800 */
[----:B0-----:R-:W-:-:S05]  /*0050*/  IMAD R5, R5, UR4, R0 ;  /* 0x0000000405057c24 */ /* 0x001fca000f8e0200 */
[----:B-1----:R-:W-:-:S13]  /*0060*/  ISETP.GE.AND P0, PT, R5, UR5, PT ;  /* 0x0000000505007c0c */ /* 0x002fda000bf06270 */
[----:B------:R-:W-:Y:S05]  /*0070*/  @P0 EXIT ;  /* 0x000000000000094d */ /* 0x000fea0003800000 */
[----:B------:R-:W-:Y:S01]  /*0080*/  LOP3.LUT R0, RZ, R5, RZ, 0x33, !PT ;  /* 0x00000005ff007212 */ /* 0x000fe200078e33ff */
[----:B------:R-:W0:Y:S04]  /*0090*/  LDC.64 R2, c[0x0][0x380] ;  /* 0x0000e000ff027b82 */ /* 0x000e280000000a00 */
[----:B------:R-:W-:-:S05]  /*00a0*/  VIADD R0, R0, UR5 ;  /* 0x0000000500007c36 */ /* 0x000fca0008000000 */
[----:B------:R-:W-:-:S13]  /*00b0*/  ISETP.NE.AND P0, PT, R0, RZ, PT ;  /* 0x000000ff0000720c */ /* 0x000fda0003f05270 */
[----:B------:R-:W-:Y:S05]  /*00c0*/  @!P0 EXIT ;  /* 0x000000000000894d */ /* 0x000fea0003800000 */
[----:B------:R-:W1:Y:S01]  /*00d0*/  LDC.64 R8, c[0x0][0x358] ;  /* 0x0000d600ff087b82 */ /* 0x000e620000000a00 */
[----:B0-----:R-:W-:-:S04]  /*00e0*/  IMAD.WIDE R2, R5, 0x4, R2 ;  /* 0x0000000405027825 */ /* 0x001fc800078e0202 */
[----:B------:R-:W-:-:S07]  /*00f0*/  IMAD.MOV.U32 R5, RZ, RZ, RZ ;  /* 0x000000ffff057224 */ /* 0x000fce00078e00ff */
.L_x_0:
[C---:B-1----:R-:W-:Y:S02]  /*0100*/  R2UR UR4, R8.reuse ;  /* 0x00000000080472ca */ /* 0x042fe400000e0000 */
[C---:B------:R-:W-:Y:S02]  /*0110*/  R2UR UR5, R9.reuse ;  /* 0x00000000090572ca */ /* 0x040fe400000e0000 */
[----:B------:R-:W-:Y:S02]  /*0120*/  R2UR UR6, R8 ;  /* 0x00000000080672ca */ /* 0x000fe400000e0000 */
[----:B------:R-:W-:-:S09]  /*0130*/  R2UR UR7, R9 ;  /* 0x00000000090772ca */ /* 0x000fd200000e0000 */
[----:B0-----:R-:W2:Y:S04]  /*0140*/  LDG.E R7, desc[UR4][R2.64] ;  /* 0x0000000402077981 */ /* 0x001ea8000c1e1900 */
[----:B------:R-:W2:Y:S02]  /*0150*/  LDG.E R4, desc[UR6][R2.64+0x4] ;  /* 0x0000040602047981 */ /* 0x000ea4000c1e1900 */
[----:B--2---:R-:W-:-:S13]  /*0160*/  ISETP.GT.AND P0, PT, R7, R4, PT ;  /* 0x000000040700720c */ /* 0x004fda0003f04270 */
[----:B------:R-:W-:Y:S05]  /*0170*/  @!P0 EXIT ;  /* 0x000000000000894d */ /* 0x000fea0003800000 */
[----:B------:R-:W-:Y:S01]  /*0180*/  VIADD R5, R5, 0x1 ;  /* 0x0000000105057836 */ /* 0x000fe20000000000 */
[C---:B------:R-:W-:Y:S02]  /*0190*/  R2UR UR4, R8.reuse ;  /* 0x00000000080472ca */ /* 0x040fe400000e0000 */
[C---:B------:R-:W-:Y:S02]  /*01a0*/  R2UR UR5, R9.reuse ;  /* 0x00000000090572ca */ /* 0x040fe400000e0000 */
[----:B------:R-:W-:Y:S02]  /*01b0*/  R2UR UR6, R8 ;  /* 0x00000000080672ca */ /* 0x000fe400000e0000 */
[----:B------:R-:W-:Y:S02]  /*01c0*/  R2UR UR7, R9 ;  /* 0x00000000090772ca */ /* 0x000fe400000e0000 */
[----:B------:R-:W-:-:S07]  /*01d0*/  ISETP.NE.AND P0, PT, R5, R0, PT ;  /* 0x000000000500720c */ /* 0x000fce0003f05270 */
[----:B------:R0:W-:Y:S04]  /*01e0*/  STG.E desc[UR4][R2.64], R4 ;  /* 0x0000000402007986 */ /* 0x0001e8000c101904 */
[----:B------:R0:W-:Y:S02]  /*01f0*/  STG.E desc[UR6][R2.64+0x4], R7 ;  /* 0x0000040702007986 */ /* 0x0001e4000c101906 */
[----:B------:R-:W-:Y:S05]  /*0200*/  @P0 BRA `(.L_x_0) ;  /* 0xfffffffc00bc0947 */ /* 0x000fea000383ffff */
[----:B------:R-:W-:Y:S05]  /*0210*/  EXIT ;  /* 0x000000000000794d */ /* 0x000fea0003800000 */
.L_x_1:
[----:B------:R-:W-:-:S00]  /*0220*/  BRA `(.L_x_1) ;  /* 0xfffffffc00fc7947 */ /* 0x000fc0000383ffff */
[----:B------:R-:W-:-:S00]  /*0230*/  NOP ;  /* 0x0000000000007918 */ /* 0x000fc00000000000 */
        /* <DEDUP_REMOVED lines=12> */
.L_x_2:


//--------------------- .nv.shared.reserved.0     --------------------------
	.section	.nv.shared.reserved.0,"aw",@nobits
	.weak		__nv_reservedSMEM_offset_0_alias
	.size		__nv_reservedSMEM_offset_0_alias, 0, 64
	.other		__nv_reservedSMEM_offset_0_alias,@"STO_CUDA_RESERVED_SHARED STV_DEFAULT"
__nv_reservedSMEM_offset_0_alias:
	.zero		0
	.zero		64


//--------------------- .nv.constant0._Z10bubbleSortPii --------------------------
	.section	.nv.constant0._Z10bubbleSortPii,"a",@progbits
	.sectionflags	@""
	.align	4
.nv.constant0._Z10bubbleSortPii:
	.zero		908


//--------------------- SYMBOLS --------------------------

	.type		.nv.reservedSmem.offset0,@object
	.size		.nv.reservedSmem.offset0,0x4
